//
// Generated by NVIDIA NVVM Compiler
//
// Compiler Build ID: CL-36424714
// Cuda compilation tools, release 13.0, V13.0.88
// Based on NVVM 20.0.0
//

.version 9.0
.target sm_100
.address_size 64

	// .globl	_Z6kernelP6uchar4yii

.visible .entry _Z6kernelP6uchar4yii(
	.param .u64 .ptr .align 1 _Z6kernelP6uchar4yii_param_0,
	.param .u64 _Z6kernelP6uchar4yii_param_1,
	.param .u32 _Z6kernelP6uchar4yii_param_2,
	.param .u32 _Z6kernelP6uchar4yii_param_3
)
{
	.reg .pred 	%p<5>;
	.reg .b16 	%rs<7>;
	.reg .b32 	%r<31>;
	.reg .b32 	%f<3>;
	.reg .b64 	%rd<6>;
	.reg .b64 	%fd<7>;

	ld.param.u64 	%rd2, [_Z6kernelP6uchar4yii_param_0];
	ld.param.u64 	%rd3, [_Z6kernelP6uchar4yii_param_1];
	ld.param.u32 	%r12, [_Z6kernelP6uchar4yii_param_2];
	ld.param.u32 	%r13, [_Z6kernelP6uchar4yii_param_3];
	mov.u32 	%r1, %ntid.x;
	mov.u32 	%r14, %ctaid.x;
	mov.u32 	%r15, %tid.x;
	mad.lo.s32 	%r2, %r1, %r14, %r15;
	mov.u32 	%r3, %ntid.y;
	mov.u32 	%r16, %ctaid.y;
	mov.u32 	%r17, %tid.y;
	mad.lo.s32 	%r29, %r3, %r16, %r17;
	setp.ge.s32 	%p1, %r29, %r13;
	@%p1 bra 	$L__BB0_6;
	mov.u32 	%r18, %nctaid.y;
	mul.lo.s32 	%r5, %r3, %r18;
	mov.u32 	%r19, %nctaid.x;
	mul.lo.s32 	%r6, %r1, %r19;
	cvta.to.global.u64 	%rd1, %rd2;
$L__BB0_2:
	setp.ge.s32 	%p2, %r2, %r12;
	@%p2 bra 	$L__BB0_5;
	cvt.rn.f32.u32 	%f1, %r29;
	mul.lo.s32 	%r8, %r29, %r12;
	mov.u32 	%r30, %r2;
$L__BB0_4:
	cvt.rn.f32.s32 	%f2, %r30;
	tex.2d.v4.u32.f32 	{%r20, %r21, %r22, %r23}, [%rd3, {%f2, %f1}];
	cvt.u16.u32 	%rs1, %r20;
	and.b16  	%rs2, %rs1, 255;
	cvt.u16.u32 	%rs3, %r21;
	and.b16  	%rs4, %rs3, 255;
	cvt.u16.u32 	%rs5, %r22;
	and.b16  	%rs6, %rs5, 255;
	cvt.rn.f64.u16 	%fd1, %rs2;
	cvt.rn.f64.u16 	%fd2, %rs4;
	mul.f64 	%fd3, %fd2, 0d3FE2C8B439581062;
	fma.rn.f64 	%fd4, %fd1, 0d3FD322D0E5604189, %fd3;
	cvt.rn.f64.u16 	%fd5, %rs6;
	fma.rn.f64 	%fd6, %fd5, 0d3FBD2F1A9FBE76C9, %fd4;
	cvt.rzi.u32.f64 	%r24, %fd6;
	add.s32 	%r25, %r30, %r8;
	mul.wide.s32 	%rd4, %r25, 4;
	add.s64 	%rd5, %rd1, %rd4;
	prmt.b32 	%r26, %r24, %r23, 0x3340U;
	prmt.b32 	%r27, %r24, %r24, 0x3340U;
	prmt.b32 	%r28, %r27, %r26, 0x5410U;
	st.global.u32 	[%rd5], %r28;
	add.s32 	%r30, %r30, %r6;
	setp.lt.s32 	%p3, %r30, %r12;
	@%p3 bra 	$L__BB0_4;
$L__BB0_5:
	add.s32 	%r29, %r29, %r5;
	setp.lt.s32 	%p4, %r29, %r13;
	@%p4 bra 	$L__BB0_2;
$L__BB0_6:
	ret;

}


// ===== COMPILED SASS (sm_100) =====

	.target	sm_100

	.elftype	@"ET_EXEC"


//--------------------- .note.nv.tkinfo           --------------------------
	.section	.note.nv.tkinfo,"",@"SHT_NOTE"
	.sectionflags	@"SHF_NOTE_NV_TKINFO"
	.tkinfo
        /*0018*/ 	.word	0x00000002
        /*0030*/ 	.string	""
        /*0030*/ 	.string	"ptxas"
        /*0030*/ 	.string	"Cuda compilation tools, release 13.0, V13.0.88"
        /*0030*/ 	.string	"Build cuda_13.0.r13.0/compiler.36424714_0"
        /*0030*/ 	.string	"-arch sm_100 -m 64 "



//--------------------- .note.nv.cuinfo           --------------------------
	.section	.note.nv.cuinfo,"",@"SHT_NOTE"
	.sectionflags	@"SHF_NOTE_NV_CUINFO"
        /*0018*/ 	.short	0x0002
        /*001a*/ 	.short	0x0064
        /*001c*/ 	.short	0x0082
	.zero		2


//--------------------- .nv.info                  --------------------------
	.section	.nv.info,"",@"SHT_CUDA_INFO"
	.align	4


	//----- nvinfo : EIATTR_REGCOUNT
	.align		4
        /*0000*/ 	.byte	0x04, 0x2f
        /*0002*/ 	.short	(.L_1 - .L_0)
	.align		4
.L_0:
        /*0004*/ 	.word	index@(_Z6kernelP6uchar4yii)
        /*0008*/ 	.word	0x00000015


	//----- nvinfo : EIATTR_FRAME_SIZE
	.align		4
.L_1:
        /*000c*/ 	.byte	0x04, 0x11
        /*000e*/ 	.short	(.L_3 - .L_2)
	.align		4
.L_2:
        /*0010*/ 	.word	index@(_Z6kernelP6uchar4yii)
        /*0014*/ 	.word	0x00000000


	//----- nvinfo : EIATTR_MIN_STACK_SIZE
	.align		4
.L_3:
        /*0018*/ 	.byte	0x04, 0x12
        /*001a*/ 	.short	(.L_5 - .L_4)
	.align		4
.L_4:
        /*001c*/ 	.word	index@(_Z6kernelP6uchar4yii)
        /*0020*/ 	.word	0x00000000
.L_5:


//--------------------- .nv.compat                --------------------------
	.section	.nv.compat,"",@"SHT_CUDA_COMPAT_INFO"
	.align	4
        /*0000*/ 	.byte	0x02, 0x09, 0x00, 0x00, 0x02, 0x02, 0x02, 0x00, 0x02, 0x05, 0x05, 0x00, 0x03, 0x07, 0x01, 0x01
        /*0010*/ 	.byte	0x02, 0x03, 0x00, 0x00, 0x02, 0x06, 0x01, 0x00, 0x04, 0x0b, 0x08, 0x00, 0x01, 0x00, 0x00, 0x00
        /*0020*/ 	.byte	0x00, 0x00, 0x00, 0x00


//--------------------- .nv.info._Z6kernelP6uchar4yii --------------------------
	.section	.nv.info._Z6kernelP6uchar4yii,"",@"SHT_CUDA_INFO"
	.sectionflags	@""
	.align	4


	//----- nvinfo : EIATTR_CUDA_API_VERSION
	.align		4
        /*0000*/ 	.byte	0x04, 0x37
        /*0002*/ 	.short	(.L_7 - .L_6)
.L_6:
        /*0004*/ 	.word	0x00000082


	//----- nvinfo : EIATTR_KPARAM_INFO
	.align		4
.L_7:
        /*0008*/ 	.byte	0x04, 0x17
        /*000a*/ 	.short	(.L_9 - .L_8)
.L_8:
        /*000c*/ 	.word	0x00000000
        /*0010*/ 	.short	0x0003
        /*0012*/ 	.short	0x0014
        /*0014*/ 	.byte	0x00, 0xf0, 0x11, 0x00


	//----- nvinfo : EIATTR_KPARAM_INFO
	.align		4
.L_9:
        /*0018*/ 	.byte	0x04, 0x17
        /*001a*/ 	.short	(.L_11 - .L_10)
.L_10:
        /*001c*/ 	.word	0x00000000
        /*0020*/ 	.short	0x0002
        /*0022*/ 	.short	0x0010
        /*0024*/ 	.byte	0x00, 0xf0, 0x11, 0x00


	//----- nvinfo : EIATTR_KPARAM_INFO
	.align		4
.L_11:
        /*0028*/ 	.byte	0x04, 0x17
        /*002a*/ 	.short	(.L_13 - .L_12)
.L_12:
        /*002c*/ 	.word	0x00000000
        /*0030*/ 	.short	0x0001
        /*0032*/ 	.short	0x0008
        /*0034*/ 	.byte	0x00, 0xf0, 0x21, 0x00


	//----- nvinfo : EIATTR_KPARAM_INFO
	.align		4
.L_13:
        /*0038*/ 	.byte	0x04, 0x17
        /*003a*/ 	.short	(.L_15 - .L_14)
.L_14:
        /*003c*/ 	.word	0x00000000
        /*0040*/ 	.short	0x0000
        /*0042*/ 	.short	0x0000
        /*0044*/ 	.byte	0x00, 0xf5, 0x21, 0x00


	//----- nvinfo : EIATTR_SPARSE_MMA_MASK
	.align		4
.L_15:
        /*0048*/ 	.byte	0x03, 0x50
        /*004a*/ 	.short	0x0000


	//----- nvinfo : EIATTR_MAXREG_COUNT
	.align		4
        /*004c*/ 	.byte	0x03, 0x1b
        /*004e*/ 	.short	0x00ff


	//----- nvinfo : EIATTR_MERCURY_ISA_VERSION
	.align		4
        /*0050*/ 	.byte	0x03, 0x5f
        /*0052*/ 	.short	0x0101


	//----- nvinfo : EIATTR_VRC_CTA_INIT_COUNT
	.align		4
        /*0054*/ 	.byte	0x02, 0x4a
	.zero		1
	.zero		1


	//----- nvinfo : EIATTR_EXIT_INSTR_OFFSETS
	.align		4
        /*0058*/ 	.byte	0x04, 0x1c
        /*005a*/ 	.short	(.L_17 - .L_16)


	//   ....[0]....
.L_16:
        /*005c*/ 	.word	0x000000b0


	//   ....[1]....
        /*0060*/ 	.word	0x000003b0


	//----- nvinfo : EIATTR_CRS_STACK_SIZE
	.align		4
.L_17:
        /*0064*/ 	.byte	0x04, 0x1e
        /*0066*/ 	.short	(.L_19 - .L_18)
.L_18:
        /*0068*/ 	.word	0x00000000


	//----- nvinfo : EIATTR_CBANK_PARAM_SIZE
	.align		4
.L_19:
        /*006c*/ 	.byte	0x03, 0x19
        /*006e*/ 	.short	0x0018


	//----- nvinfo : EIATTR_PARAM_CBANK
	.align		4
        /*0070*/ 	.byte	0x04, 0x0a
        /*0072*/ 	.short	(.L_21 - .L_20)
	.align		4
.L_20:
        /*0074*/ 	.word	index@(.nv.constant0._Z6kernelP6uchar4yii)
        /*0078*/ 	.short	0x0380
        /*007a*/ 	.short	0x0018


	//----- nvinfo : EIATTR_SW_WAR
	.align		4
.L_21:
        /*007c*/ 	.byte	0x04, 0x36
        /*007e*/ 	.short	(.L_23 - .L_22)
.L_22:
        /*0080*/ 	.word	0x00000008
.L_23:


//--------------------- .nv.callgraph             --------------------------
	.section	.nv.callgraph,"",@"SHT_CUDA_CALLGRAPH"
	.align	4
	.sectionentsize	8
	.align		4
        /*0000*/ 	.word	0x00000000
	.align		4
        /*0004*/ 	.word	0xffffffff
	.align		4
        /*0008*/ 	.word	0x00000000
	.align		4
        /*000c*/ 	.word	0xfffffffe
	.align		4
        /*0010*/ 	.word	0x00000000
	.align		4
        /*0014*/ 	.word	0xfffffffd
	.align		4
        /*0018*/ 	.word	0x00000000
	.align		4
        /*001c*/ 	.word	0xfffffffc


//--------------------- .text._Z6kernelP6uchar4yii --------------------------
	.section	.text._Z6kernelP6uchar4yii,"ax",@progbits
	.align	128
        .global         _Z6kernelP6uchar4yii
        .type           _Z6kernelP6uchar4yii,@function
        .size           _Z6kernelP6uchar4yii,(.L_x_5 - _Z6kernelP6uchar4yii)
        .other          _Z6kernelP6uchar4yii,@"STO_CUDA_ENTRY STV_DEFAULT"
_Z6kernelP6uchar4yii:
.text._Z6kernelP6uchar4yii:
[----:B------:R-:W-:Y:S01]  /*0000*/  LDC R1, c[0x0][0x37c] ;  /* 0x0000df00ff017b82 */ /* 0x000fe20000000800 */
[----:B------:R-:W0:Y:S01]  /*0010*/  S2R R8, SR_CTAID.Y ;  /* 0x0000000000087919 */ /* 0x000e220000002600 */
[----:B------:R-:W1:Y:S01]  /*0020*/  LDCU UR7, c[0x0][0x360] ;  /* 0x00006c00ff0777ac */ /* 0x000e620008000800 */
[----:B------:R-:W0:Y:S01]  /*0030*/  S2R R5, SR_TID.Y ;  /* 0x0000000000057919 */ /* 0x000e220000002200 */
[----:B------:R-:W0:Y:S01]  /*0040*/  LDCU UR6, c[0x0][0x364] ;  /* 0x00006c80ff0677ac */ /* 0x000e220008000800 */
[----:B------:R-:W1:Y:S01]  /*0050*/  S2R R0, SR_CTAID.X ;  /* 0x0000000000007919 */ /* 0x000e620000002500 */
[----:B------:R-:W2:Y:S01]  /*0060*/  LDCU UR4, c[0x0][0x394] ;  /* 0x00007280ff0477ac */ /* 0x000ea20008000800 */
[----:B------:R-:W1:Y:S01]  /*0070*/  S2R R3, SR_TID.X ;  /* 0x0000000000037919 */ /* 0x000e620000002100 */
[----:B0-----:R-:W-:-:S05]  /*0080*/  IMAD R8, R8, UR6, R5 ;  /* 0x0000000608087c24 */ /* 0x001fca000f8e0205 */
[----:B--2---:R-:W-:Y:S01]  /*0090*/  ISETP.GE.AND P0, PT, R8, UR4, PT ;  /* 0x0000000408007c0c */ /* 0x004fe2000bf06270 */
[----:B-1----:R-:W-:-:S12]  /*00a0*/  IMAD R0, R0, UR7, R3 ;  /* 0x0000000700007c24 */ /* 0x002fd8000f8e0203 */
[----:B------:R-:W-:Y:S05]  /*00b0*/  @P0 EXIT ;  /* 0x000000000000094d */ /* 0x000fea0003800000 */
[----:B------:R-:W0:Y:S01]  /*00c0*/  LDCU UR4, c[0x0][0x374] ;  /* 0x00006e80ff0477ac */ /* 0x000e220008000800 */
[----:B------:R-:W1:Y:S01]  /*00d0*/  LDCU UR5, c[0x0][0x370] ;  /* 0x00006e00ff0577ac */ /* 0x000e620008000800 */
[----:B------:R-:W2:Y:S01]  /*00e0*/  LDCU.64 UR8, c[0x0][0x358] ;  /* 0x00006b00ff0877ac */ /* 0x000ea20008000a00 */
[----:B0-----:R-:W-:Y:S02]  /*00f0*/  UIMAD UR6, UR6, UR4, URZ ;  /* 0x00000004060672a4 */ /* 0x001fe4000f8e02ff */
[----:B-12---:R-:W-:-:S12]  /*0100*/  UIMAD UR7, UR7, UR5, URZ ;  /* 0x00000005070772a4 */ /* 0x006fd8000f8e02ff */
.L_x_3:
[----:B------:R-:W0:Y:S01]  /*0110*/  LDC R9, c[0x0][0x390] ;  /* 0x0000e400ff097b82 */ /* 0x000e220000000800 */
[----:B------:R-:W-:Y:S01]  /*0120*/  BSSY.RECONVERGENT B0, `(.L_x_0) ;  /* 0x0000024000007945 */ /* 0x000fe20003800200 */
[----:B0-----:R-:W-:-:S13]  /*0130*/  ISETP.GE.AND P0, PT, R0, R9, PT ;  /* 0x000000090000720c */ /* 0x001fda0003f06270 */
[----:B-1----:R-:W-:Y:S05]  /*0140*/  @P0 BRA `(.L_x_1) ;  /* 0x0000000000840947 */ /* 0x002fea0003800000 */
[----:B------:R-:W0:Y:S01]  /*0150*/  LDC.64 R4, c[0x0][0x380] ;  /* 0x0000e000ff047b82 */ /* 0x000e220000000a00 */
[----:B------:R-:W-:Y:S01]  /*0160*/  IMAD.MOV.U32 R10, RZ, RZ, R0 ;  /* 0x000000ffff0a7224 */ /* 0x000fe200078e0000 */
[----:B------:R-:W-:-:S07]  /*0170*/  I2FP.F32.U32 R3, R8 ;  /* 0x0000000800037245 */ /* 0x000fce0000201000 */
.L_x_2:
[----:B-1----:R-:W1:Y:S01]  /*0180*/  LDCU UR4, c[0x0][0x388] ;  /* 0x00007100ff0477ac */ /* 0x002e620008000800 */
[----:B------:R-:W-:Y:S01]  /*0190*/  IMAD.MOV.U32 R6, RZ, RZ, -0x3e000000 ;  /* 0xc2000000ff067424 */ /* 0x000fe200078e00ff */
[----:B------:R-:W-:Y:S01]  /*01a0*/  I2FP.F32.S32 R2, R10 ;  /* 0x0000000a00027245 */ /* 0x000fe20000201400 */
[----:B------:R-:W-:-:S04]  /*01b0*/  UMOV UR5, URZ ;  /* 0x000000ff00057c82 */ /* 0x000fc80008000000 */
[----:B-1----:R1:W5:Y:S02]  /*01c0*/  TEX.LL R6, R12, R2, R6, UR4, 2D ;  /* 0x28ff0406020c7f60 */ /* 0x00236400089e0f06 */
[----:B-1----:R-:W-:Y:S01]  /*01d0*/  UMOV UR4, 0x39581062 ;  /* 0x3958106200047882 */ /* 0x002fe20000000000 */
[----:B------:R-:W-:Y:S01]  /*01e0*/  UMOV UR5, 0x3fe2c8b4 ;  /* 0x3fe2c8b400057882 */ /* 0x000fe20000000000 */
[----:B-----5:R-:W-:Y:S02]  /*01f0*/  LOP3.LUT R18, R13, 0xff, RZ, 0xc0, !PT ;  /* 0x000000ff0d127812 */ /* 0x020fe400078ec0ff */
[----:B------:R-:W-:Y:S02]  /*0200*/  LOP3.LUT R11, R12, 0xff, RZ, 0xc0, !PT ;  /* 0x000000ff0c0b7812 */ /* 0x000fe400078ec0ff */
[----:B------:R-:W1:Y:S01]  /*0210*/  I2F.F64.U16 R14, R18 ;  /* 0x00000012000e7312 */ /* 0x000e620000101800 */
[----:B------:R-:W-:-:S07]  /*0220*/  LOP3.LUT R16, R6, 0xff, RZ, 0xc0, !PT ;  /* 0x000000ff06107812 */ /* 0x000fce00078ec0ff */
[----:B------:R-:W2:Y:S01]  /*0230*/  I2F.F64.U16 R12, R11 ;  /* 0x0000000b000c7312 */ /* 0x000ea20000101800 */
[----:B-1----:R-:W-:-:S07]  /*0240*/  DMUL R14, R14, UR4 ;  /* 0x000000040e0e7c28 */ /* 0x002fce0008000000 */
[----:B------:R-:W1:Y:S01]  /*0250*/  I2F.F64.U16 R16, R16 ;  /* 0x0000001000107312 */ /* 0x000e620000101800 */
[----:B------:R-:W-:Y:S01]  /*0260*/  UMOV UR4, 0xe5604189 ;  /* 0xe560418900047882 */ /* 0x000fe20000000000 */
[----:B------:R-:W-:Y:S02]  /*0270*/  UMOV UR5, 0x3fd322d0 ;  /* 0x3fd322d000057882 */ /* 0x000fe40000000000 */
[----:B--2---:R-:W-:Y:S01]  /*0280*/  DFMA R12, R12, UR4, R14 ;  /* 0x000000040c0c7c2b */ /* 0x004fe2000800000e */
[----:B------:R-:W-:Y:S01]  /*0290*/  UMOV UR4, 0x9fbe76c9 ;  /* 0x9fbe76c900047882 */ /* 0x000fe20000000000 */
[----:B------:R-:W-:Y:S01]  /*02a0*/  UMOV UR5, 0x3fbd2f1a ;  /* 0x3fbd2f1a00057882 */ /* 0x000fe20000000000 */
[----:B------:R-:W-:Y:S02]  /*02b0*/  IMAD R15, R8, R9, R10 ;  /* 0x00000009080f7224 */ /* 0x000fe400078e020a */
[----:B------:R-:W-:-:S03]  /*02c0*/  VIADD R10, R10, UR7 ;  /* 0x000000070a0a7c36 */ /* 0x000fc60008000000 */
[----:B-1----:R-:W-:Y:S02]  /*02d0*/  DFMA R12, R16, UR4, R12 ;  /* 0x00000004100c7c2b */ /* 0x002fe4000800000c */
[----:B------:R-:W-:-:S08]  /*02e0*/  ISETP.GE.AND P0, PT, R10, R9, PT ;  /* 0x000000090a00720c */ /* 0x000fd00003f06270 */
[----:B------:R-:W1:Y:S02]  /*02f0*/  F2I.U32.F64.TRUNC R12, R12 ;  /* 0x0000000c000c7311 */ /* 0x000e64000030d000 */
[C---:B-1----:R-:W-:Y:S01]  /*0300*/  PRMT R2, R12.reuse, 0x3340, R7 ;  /* 0x000033400c027816 */ /* 0x042fe20000000007 */
[----:B0-----:R-:W-:Y:S01]  /*0310*/  IMAD.WIDE R6, R15, 0x4, R4 ;  /* 0x000000040f067825 */ /* 0x001fe200078e0204 */
[----:B------:R-:W-:-:S04]  /*0320*/  PRMT R11, R12, 0x3340, R12 ;  /* 0x000033400c0b7816 */ /* 0x000fc8000000000c */
[----:B------:R-:W-:-:S05]  /*0330*/  PRMT R11, R11, 0x5410, R2 ;  /* 0x000054100b0b7816 */ /* 0x000fca0000000002 */
[----:B------:R1:W-:Y:S01]  /*0340*/  STG.E desc[UR8][R6.64], R11 ;  /* 0x0000000b06007986 */ /* 0x0003e2000c101908 */
[----:B------:R-:W-:Y:S05]  /*0350*/  @!P0 BRA `(.L_x_2) ;  /* 0xfffffffc00888947 */ /* 0x000fea000383ffff */
.L_x_1:
[----:B------:R-:W-:Y:S05]  /*0360*/  BSYNC.RECONVERGENT B0 ;  /* 0x0000000000007941 */ /* 0x000fea0003800200 */
.L_x_0:
[----:B------:R-:W0:Y:S01]  /*0370*/  LDCU UR4, c[0x0][0x394] ;  /* 0x00007280ff0477ac */ /* 0x000e220008000800 */
[----:B------:R-:W-:-:S05]  /*0380*/  VIADD R8, R8, UR6 ;  /* 0x0000000608087c36 */ /* 0x000fca0008000000 */
[----:B0-----:R-:W-:-:S13]  /*0390*/  ISETP.GE.AND P0, PT, R8, UR4, PT ;  /* 0x0000000408007c0c */ /* 0x001fda000bf06270 */
[----:B------:R-:W-:Y:S05]  /*03a0*/  @!P0 BRA `(.L_x_3) ;  /* 0xfffffffc00588947 */ /* 0x000fea000383ffff */
[----:B------:R-:W-:Y:S05]  /*03b0*/  EXIT ;  /* 0x000000000000794d */ /* 0x000fea0003800000 */
.L_x_4:
[----:B------:R-:W-:-:S00]  /*03c0*/  BRA `(.L_x_4) ;  /* 0xfffffffc00fc7947 */ /* 0x000fc0000383ffff */
[----:B------:R-:W-:-:S00]  /*03d0*/  NOP ;  /* 0x0000000000007918 */ /* 0x000fc00000000000 */
        /* <DEDUP_REMOVED lines=10> */
.L_x_5:


//--------------------- .nv.shared.reserved.0     --------------------------
	.section	.nv.shared.reserved.0,"aw",@nobits
	.weak		__nv_reservedSMEM_offset_0_alias
	.size		__nv_reservedSMEM_offset_0_alias, 0, 64
	.other		__nv_reservedSMEM_offset_0_alias,@"STO_CUDA_RESERVED_SHARED STV_DEFAULT"
__nv_reservedSMEM_offset_0_alias:
	.zero		0
	.zero		64


//--------------------- .nv.constant0._Z6kernelP6uchar4yii --------------------------
	.section	.nv.constant0._Z6kernelP6uchar4yii,"a",@progbits
	.sectionflags	@""
	.align	4
.nv.constant0._Z6kernelP6uchar4yii:
	.zero		920


//--------------------- SYMBOLS --------------------------

	.type		.nv.reservedSmem.offset0,@object
	.size		.nv.reservedSmem.offset0,0x4
